	.headerflags	@"EF_CUDA_TEXMODE_UNIFIED EF_CUDA_64BIT_ADDRESS EF_CUDA_ACCELERATORS EF_CUDA_SM90 EF_CUDA_VIRTUAL_SM(EF_CUDA_SM90)"
	.elftype	@"ET_EXEC"


//--------------------- .nv.info                  --------------------------
	.section	.nv.info,"",@"SHT_CUDA_INFO"
	.align	4


	//----- nvinfo : EIATTR_REGCOUNT
	.align		4
        /*0000*/ 	.byte	0x04, 0x2f
        /*0002*/ 	.short	(.L_1 - .L_0)
	.align		4
.L_0:
        /*0004*/ 	.word	index@(triton_poi_fused_convolution_mul_sigmoid_7)
        /*0008*/ 	.word	0x00000020


	//----- nvinfo : EIATTR_MIN_STACK_SIZE
	.align		4
.L_1:
        /*000c*/ 	.byte	0x04, 0x12
        /*000e*/ 	.short	(.L_3 - .L_2)
	.align		4
.L_2:
        /*0010*/ 	.word	index@(triton_poi_fused_convolution_mul_sigmoid_7)
        /*0014*/ 	.word	0x00000000


	//----- nvinfo : EIATTR_FRAME_SIZE
	.align		4
.L_3:
        /*0018*/ 	.byte	0x04, 0x11
        /*001a*/ 	.short	(.L_5 - .L_4)
	.align		4
.L_4:
        /*001c*/ 	.word	index@(triton_poi_fused_convolution_mul_sigmoid_7)
        /*0020*/ 	.word	0x00000000


	//----- nvinfo : EIATTR_MIN_STACK_SIZE
	.align		4
.L_5:
        /*0024*/ 	.byte	0x04, 0x12
        /*0026*/ 	.short	(.L_7 - .L_6)
	.align		4
.L_6:
        /*0028*/ 	.word	index@(triton_poi_fused_convolution_mul_sigmoid_7)
        /*002c*/ 	.word	0x00000000
.L_7:


//--------------------- .nv.info.triton_poi_fused_convolution_mul_sigmoid_7 --------------------------
	.section	.nv.info.triton_poi_fused_convolution_mul_sigmoid_7,"",@"SHT_CUDA_INFO"
	.sectionflags	@""
	.align	4


	//----- nvinfo : EIATTR_CUDA_API_VERSION
	.align		4
        /*0000*/ 	.byte	0x04, 0x37
        /*0002*/ 	.short	(.L_9 - .L_8)
.L_8:
        /*0004*/ 	.word	0x0000007c


	//----- nvinfo : EIATTR_KPARAM_INFO
	.align		4
.L_9:
        /*0008*/ 	.byte	0x04, 0x17
        /*000a*/ 	.short	(.L_11 - .L_10)
.L_10:
        /*000c*/ 	.word	0x00000000
        /*0010*/ 	.short	0x0004
        /*0012*/ 	.short	0x0020
        /*0014*/ 	.byte	0x00, 0xf0, 0x11, 0x00


	//----- nvinfo : EIATTR_KPARAM_INFO
	.align		4
.L_11:
        /*0018*/ 	.byte	0x04, 0x17
        /*001a*/ 	.short	(.L_13 - .L_12)
.L_12:
        /*001c*/ 	.word	0x00000000
        /*0020*/ 	.short	0x0003
        /*0022*/ 	.short	0x0018
        /*0024*/ 	.byte	0x00, 0xf4, 0x21, 0x00


	//----- nvinfo : EIATTR_KPARAM_INFO
	.align		4
.L_13:
        /*0028*/ 	.byte	0x04, 0x17
        /*002a*/ 	.short	(.L_15 - .L_14)
.L_14:
        /*002c*/ 	.word	0x00000000
        /*0030*/ 	.short	0x0002
        /*0032*/ 	.short	0x0010
        /*0034*/ 	.byte	0x00, 0xf4, 0x21, 0x00


	//----- nvinfo : EIATTR_KPARAM_INFO
	.align		4
.L_15:
        /*0038*/ 	.byte	0x04, 0x17
        /*003a*/ 	.short	(.L_17 - .L_16)
.L_16:
        /*003c*/ 	.word	0x00000000
        /*0040*/ 	.short	0x0001
        /*0042*/ 	.short	0x0008
        /*0044*/ 	.byte	0x00, 0xf4, 0x21, 0x00


	//----- nvinfo : EIATTR_KPARAM_INFO
	.align		4
.L_17:
        /*0048*/ 	.byte	0x04, 0x17
        /*004a*/ 	.short	(.L_19 - .L_18)
.L_18:
        /*004c*/ 	.word	0x00000000
        /*0050*/ 	.short	0x0000
        /*0052*/ 	.short	0x0000
        /*0054*/ 	.byte	0x00, 0xf4, 0x21, 0x00


	//----- nvinfo : EIATTR_SPARSE_MMA_MASK
	.align		4
.L_19:
        /*0058*/ 	.byte	0x03, 0x50
        /*005a*/ 	.short	0x0000


	//----- nvinfo : EIATTR_MAXREG_COUNT
	.align		4
        /*005c*/ 	.byte	0x03, 0x1b
        /*005e*/ 	.short	0x00ff


	//----- nvinfo : EIATTR_EXIT_INSTR_OFFSETS
	.align		4
        /*0060*/ 	.byte	0x04, 0x1c
        /*0062*/ 	.short	(.L_21 - .L_20)


	//   ....[0]....
.L_20:
        /*0064*/ 	.word	0x00000970


	//----- nvinfo : EIATTR_REQNTID
	.align		4
.L_21:
        /*0068*/ 	.byte	0x04, 0x10
        /*006a*/ 	.short	(.L_23 - .L_22)
.L_22:
        /*006c*/ 	.word	0x00000080
        /*0070*/ 	.word	0x00000001
        /*0074*/ 	.word	0x00000001


	//----- nvinfo : EIATTR_CBANK_PARAM_SIZE
	.align		4
.L_23:
        /*0078*/ 	.byte	0x03, 0x19
        /*007a*/ 	.short	0x0024


	//----- nvinfo : EIATTR_PARAM_CBANK
	.align		4
        /*007c*/ 	.byte	0x04, 0x0a
        /*007e*/ 	.short	(.L_25 - .L_24)
	.align		4
.L_24:
        /*0080*/ 	.word	index@(.nv.constant0.triton_poi_fused_convolution_mul_sigmoid_7)
        /*0084*/ 	.short	0x0210
        /*0086*/ 	.short	0x0024


	//----- nvinfo : EIATTR_SW_WAR
	.align		4
.L_25:
        /*0088*/ 	.byte	0x04, 0x36
        /*008a*/ 	.short	(.L_27 - .L_26)
.L_26:
        /*008c*/ 	.word	0x00000008
.L_27:


//--------------------- .nv.callgraph             --------------------------
	.section	.nv.callgraph,"",@"SHT_CUDA_CALLGRAPH"
	.align	4
	.sectionentsize	8
	.align		4
        /*0000*/ 	.word	0x00000000
	.align		4
        /*0004*/ 	.word	0xffffffff
	.align		4
        /*0008*/ 	.word	0x00000000
	.align		4
        /*000c*/ 	.word	0xfffffffe
	.align		4
        /*0010*/ 	.word	0x00000000
	.align		4
        /*0014*/ 	.word	0xfffffffd
	.align		4
        /*0018*/ 	.word	0x00000000
	.align		4
        /*001c*/ 	.word	0xfffffffc


//--------------------- .text.triton_poi_fused_convolution_mul_sigmoid_7 --------------------------
	.section	.text.triton_poi_fused_convolution_mul_sigmoid_7,"ax",@progbits
	.align	128
        .global         triton_poi_fused_convolution_mul_sigmoid_7
        .type           triton_poi_fused_convolution_mul_sigmoid_7,@function
        .size           triton_poi_fused_convolution_mul_sigmoid_7,(.L_x_1 - triton_poi_fused_convolution_mul_sigmoid_7)
        .other          triton_poi_fused_convolution_mul_sigmoid_7,@"STO_CUDA_ENTRY STV_DEFAULT"
triton_poi_fused_convolution_mul_sigmoid_7:
.text.triton_poi_fused_convolution_mul_sigmoid_7:
[----:B------:R-:W-:Y:S01]  /*0000*/  LDC R1, c[0x0][0x28] ;  /* 0x00000a00ff017b82 */ /* 0x000fe20000000800 */
[----:B------:R-:W1:Y:S07]  /*0010*/  S2R R0, SR_TID.X ;  /* 0x0000000000007919 */ /* 0x000e6e0000002100 */
[----:B------:R-:W2:Y:S01]  /*0020*/  LDC.64 R2, c[0x0][0x210] ;  /* 0x00008400ff027b82 */ /* 0x000ea20000000a00 */
[----:B------:R-:W-:Y:S01]  /*0030*/  ULDC.64 UR4, c[0x0][0x208] ;  /* 0x0000820000047ab9 */ /* 0x000fe20000000a00 */
[----:B------:R-:W3:Y:S06]  /*0040*/  S2R R5, SR_CTAID.X ;  /* 0x0000000000057919 */ /* 0x000eec0000002500 */
[----:B------:R-:W4:Y:S01]  /*0050*/  LDC.64 R24, c[0x0][0x220] ;  /* 0x00008800ff187b82 */ /* 0x000f220000000a00 */
[----:B-1----:R-:W-:-:S02]  /*0060*/  SHF.L.U32 R0, R0, 0x2, RZ ;  /* 0x0000000200007819 */ /* 0x002fc400000006ff */
[----:B---3--:R-:W-:Y:S02]  /*0070*/  SHF.R.S32.HI R7, RZ, 0x15, R5 ;  /* 0x00000015ff077819 */ /* 0x008fe40000011405 */
[----:B------:R-:W-:Y:S02]  /*0080*/  LOP3.LUT R0, R0, 0x1fc, RZ, 0xc0, !PT ;  /* 0x000001fc00007812 */ /* 0x000fe400078ec0ff */
[----:B------:R-:W-:Y:S02]  /*0090*/  SGXT R7, R7, 0x1 ;  /* 0x000000010707781a */ /* 0x000fe40000000200 */
[----:B------:R-:W-:Y:S02]  /*00a0*/  LEA R0, R5, R0, 0xa ;  /* 0x0000000005007211 */ /* 0x000fe400078e50ff */
[----:B------:R-:W1:Y:S02]  /*00b0*/  LDC.64 R4, c[0x0][0x218] ;  /* 0x00008600ff047b82 */ /* 0x000e640000000a00 */
[----:B------:R-:W-:Y:S01]  /*00c0*/  LEA.HI R12, R7, R0, RZ, 0xc ;  /* 0x00000000070c7211 */ /* 0x000fe200078f60ff */
[----:B--2---:R-:W-:-:S03]  /*00d0*/  IMAD.WIDE R2, R0, 0x4, R2 ;  /* 0x0000000400027825 */ /* 0x004fc600078e0202 */
[----:B------:R-:W-:Y:S02]  /*00e0*/  SHF.R.S32.HI R6, RZ, 0xc, R12 ;  /* 0x0000000cff067819 */ /* 0x000fe4000001140c */
[----:B------:R-:W2:Y:S02]  /*00f0*/  LDG.E.128 R8, desc[UR4][R2.64] ;  /* 0x0000000402087981 */ /* 0x000ea4000c1e1d00 */
[----:B------:R-:W-:-:S04]  /*0100*/  LEA.HI R7, R6, R6, RZ, 0x6 ;  /* 0x0000000606077211 */ /* 0x000fc800078f30ff */
[----:B------:R-:W-:-:S04]  /*0110*/  LOP3.LUT R7, R7, 0xffffffc0, RZ, 0xc0, !PT ;  /* 0xffffffc007077812 */ /* 0x000fc800078ec0ff */
[----:B------:R-:W-:-:S05]  /*0120*/  IADD3 R7, R6, -R7, RZ ;  /* 0x8000000706077210 */ /* 0x000fca0007ffe0ff */
[----:B-1----:R-:W-:-:S05]  /*0130*/  IMAD.WIDE R6, R7, 0x4, R4 ;  /* 0x0000000407067825 */ /* 0x002fca00078e0204 */
[----:B------:R-:W2:Y:S01]  /*0140*/  LDG.E.EL R21, desc[UR4][R6.64] ;  /* 0x0000000406157981 */ /* 0x000ea2000c2e1900 */
[----:B------:R-:W-:-:S04]  /*0150*/  IADD3 R12, R12, 0x200, RZ ;  /* 0x000002000c0c7810 */ /* 0x000fc80007ffe0ff */
[----:B------:R-:W-:-:S04]  /*0160*/  SHF.R.S32.HI R12, RZ, 0xc, R12 ;  /* 0x0000000cff0c7819 */ /* 0x000fc8000001140c */
[----:B------:R-:W-:-:S04]  /*0170*/  LEA.HI R13, R12, R12, RZ, 0x6 ;  /* 0x0000000c0c0d7211 */ /* 0x000fc800078f30ff */
[----:B------:R-:W-:-:S04]  /*0180*/  LOP3.LUT R13, R13, 0xffffffc0, RZ, 0xc0, !PT ;  /* 0xffffffc00d0d7812 */ /* 0x000fc800078ec0ff */
[----:B------:R-:W-:Y:S01]  /*0190*/  IADD3 R13, R12, -R13, RZ ;  /* 0x8000000d0c0d7210 */ /* 0x000fe20007ffe0ff */
[----:B----4-:R-:W-:-:S04]  /*01a0*/  IMAD.WIDE R24, R0, 0x4, R24 ;  /* 0x0000000400187825 */ /* 0x010fc800078e0218 */
[----:B------:R-:W-:Y:S01]  /*01b0*/  IMAD.WIDE R22, R13, 0x4, R4 ;  /* 0x000000040d167825 */ /* 0x000fe200078e0204 */
[----:B------:R-:W3:Y:S04]  /*01c0*/  LDG.E.128 R16, desc[UR4][R24.64] ;  /* 0x0000000418107981 */ /* 0x000ee8000c1e1d00 */
[----:B------:R-:W4:Y:S04]  /*01d0*/  LDG.E.EL R20, desc[UR4][R22.64] ;  /* 0x0000000416147981 */ /* 0x000f28000c2e1900 */
[----:B------:R-:W4:Y:S04]  /*01e0*/  LDG.E.128 R12, desc[UR4][R2.64+0x800] ;  /* 0x00080004020c7981 */ /* 0x000f28000c1e1d00 */
[----:B------:R1:W5:Y:S01]  /*01f0*/  LDG.E.128 R4, desc[UR4][R24.64+0x800] ;  /* 0x0008000418047981 */ /* 0x000362000c1e1d00 */
[--C-:B--2---:R-:W-:Y:S01]  /*0200*/  FADD R8, R8, R21.reuse ;  /* 0x0000001508087221 */ /* 0x104fe20000000000 */
[----:B------:R-:W-:-:S03]  /*0210*/  FADD R9, R9, R21 ;  /* 0x0000001509097221 */ /* 0x000fc60000000000 */
[----:B------:R-:W-:-:S04]  /*0220*/  FADD R26, RZ, -R8 ;  /* 0x80000008ff1a7221 */ /* 0x000fc80000000000 */
[----:B------:R-:W-:Y:S01]  /*0230*/  FMUL R27, R26, 1.4426950216293334961 ;  /* 0x3fb8aa3b1a1b7820 */ /* 0x000fe20000400000 */
[----:B------:R-:W-:-:S04]  /*0240*/  FADD R26, RZ, -R9 ;  /* 0x80000009ff1a7221 */ /* 0x000fc80000000000 */
[----:B------:R-:W-:Y:S01]  /*0250*/  FMUL R26, R26, 1.4426950216293334961 ;  /* 0x3fb8aa3b1a1a7820 */ /* 0x000fe20000400000 */
[----:B------:R-:W-:-:S04]  /*0260*/  FSETP.GEU.AND P1, PT, R27, -126, PT ;  /* 0xc2fc00001b00780b */ /* 0x000fc80003f2e000 */
[----:B------:R-:W-:Y:S01]  /*0270*/  FSETP.GEU.AND P3, PT, R26, -126, PT ;  /* 0xc2fc00001a00780b */ /* 0x000fe20003f6e000 */
[--C-:B------:R-:W-:Y:S01]  /*0280*/  FADD R10, R10, R21.reuse ;  /* 0x000000150a0a7221 */ /* 0x100fe20000000000 */
[----:B------:R-:W-:-:S03]  /*0290*/  FADD R11, R11, R21 ;  /* 0x000000150b0b7221 */ /* 0x000fc60000000000 */
[----:B------:R-:W-:-:S04]  /*02a0*/  FADD R21, RZ, -R10 ;  /* 0x8000000aff157221 */ /* 0x000fc80000000000 */
[----:B------:R-:W-:Y:S01]  /*02b0*/  @!P1 FMUL R27, R27, 0.5 ;  /* 0x3f0000001b1b9820 */ /* 0x000fe20000400000 */
[----:B-1----:R-:W-:-:S03]  /*02c0*/  FMUL R24, R21, 1.4426950216293334961 ;  /* 0x3fb8aa3b15187820 */ /* 0x002fc60000400000 */
[----:B------:R-:W-:Y:S01]  /*02d0*/  @!P3 FMUL R26, R26, 0.5 ;  /* 0x3f0000001a1ab820 */ /* 0x000fe20000400000 */
[----:B------:R-:W1:Y:S08]  /*02e0*/  MUFU.EX2 R23, R27 ;  /* 0x0000001b00177308 */ /* 0x000e700000000800 */
[----:B------:R-:W2:Y:S01]  /*02f0*/  MUFU.EX2 R21, R26 ;  /* 0x0000001a00157308 */ /* 0x000ea20000000800 */
[----:B------:R-:W-:Y:S01]  /*0300*/  FADD R22, RZ, -R11 ;  /* 0x8000000bff167221 */ /* 0x000fe20000000000 */
[----:B------:R-:W-:-:S03]  /*0310*/  FSETP.GEU.AND P0, PT, R24, -126, PT ;  /* 0xc2fc00001800780b */ /* 0x000fc60003f0e000 */
[----:B------:R-:W-:Y:S01]  /*0320*/  FMUL R28, R22, 1.4426950216293334961 ;  /* 0x3fb8aa3b161c7820 */ /* 0x000fe20000400000 */
[----:B-1----:R-:W-:-:S04]  /*0330*/  @!P1 FMUL R23, R23, R23 ;  /* 0x0000001717179220 */ /* 0x002fc80000400000 */
[----:B------:R-:W-:Y:S01]  /*0340*/  FADD R27, R23, 1 ;  /* 0x3f800000171b7421 */ /* 0x000fe20000000000 */
[----:B--2---:R-:W-:Y:S01]  /*0350*/  @!P3 FMUL R21, R21, R21 ;  /* 0x000000151515b220 */ /* 0x004fe20000400000 */
[----:B------:R-:W-:-:S03]  /*0360*/  FSETP.GEU.AND P2, PT, R28, -126, PT ;  /* 0xc2fc00001c00780b */ /* 0x000fc60003f4e000 */
[----:B------:R-:W-:Y:S01]  /*0370*/  FADD R23, R21, 1 ;  /* 0x3f80000015177421 */ /* 0x000fe20000000000 */
[----:B------:R-:W-:-:S04]  /*0380*/  @!P0 FMUL R24, R24, 0.5 ;  /* 0x3f00000018188820 */ /* 0x000fc80000400000 */
[----:B------:R-:W-:Y:S01]  /*0390*/  FSETP.GT.AND P1, PT, R23, 8.50705917302346158658e+37, PT ;  /* 0x7e8000001700780b */ /* 0x000fe20003f24000 */
[----:B------:R-:W1:Y:S04]  /*03a0*/  MUFU.EX2 R25, R24 ;  /* 0x0000001800197308 */ /* 0x000e680000000800 */
[----:B------:R-:W-:Y:S01]  /*03b0*/  @!P2 FMUL R28, R28, 0.5 ;  /* 0x3f0000001c1ca820 */ /* 0x000fe20000400000 */
[----:B------:R-:W-:-:S03]  /*03c0*/  FSETP.GT.AND P3, PT, R27, 8.50705917302346158658e+37, PT ;  /* 0x7e8000001b00780b */ /* 0x000fc60003f64000 */
[----:B------:R-:W2:Y:S04]  /*03d0*/  MUFU.EX2 R22, R28 ;  /* 0x0000001c00167308 */ /* 0x000ea80000000800 */
[----:B------:R-:W-:Y:S01]  /*03e0*/  @P1 FMUL R23, R23, 0.25 ;  /* 0x3e80000017171820 */ /* 0x000fe20000400000 */
[----:B------:R-:W-:Y:S01]  /*03f0*/  HFMA2.MMA R21, -RZ, RZ, 1.625, 0 ;  /* 0x3e800000ff157435 */ /* 0x000fe200000001ff */
[----:B-1----:R-:W-:-:S04]  /*0400*/  @!P0 FMUL R25, R25, R25 ;  /* 0x0000001919198220 */ /* 0x002fc80000400000 */
[----:B------:R-:W1:Y:S01]  /*0410*/  MUFU.RCP R23, R23 ;  /* 0x0000001700177308 */ /* 0x000e620000001000 */
[----:B------:R-:W-:Y:S01]  /*0420*/  FADD R25, R25, 1 ;  /* 0x3f80000019197421 */ /* 0x000fe20000000000 */
[----:B------:R-:W-:Y:S01]  /*0430*/  @P3 FMUL R27, R27, 0.25 ;  /* 0x3e8000001b1b3820 */ /* 0x000fe20000400000 */
[----:B--2---:R-:W-:Y:S02]  /*0440*/  @!P2 FMUL R22, R22, R22 ;  /* 0x000000161616a220 */ /* 0x004fe40000400000 */
[----:B------:R-:W-:Y:S02]  /*0450*/  FSEL R24, R21, 1, P1 ;  /* 0x3f80000015187808 */ /* 0x000fe40000800000 */
[----:B------:R-:W-:Y:S01]  /*0460*/  FSETP.GT.AND P0, PT, R25, 8.50705917302346158658e+37, PT ;  /* 0x7e8000001900780b */ /* 0x000fe20003f04000 */
[----:B------:R-:W-:Y:S01]  /*0470*/  FADD R22, R22, 1 ;  /* 0x3f80000016167421 */ /* 0x000fe20000000000 */
[----:B------:R-:W2:Y:S01]  /*0480*/  MUFU.RCP R27, R27 ;  /* 0x0000001b001b7308 */ /* 0x000ea20000001000 */
[----:B----4-:R-:W-:Y:S01]  /*0490*/  FADD R12, R12, R20 ;  /* 0x000000140c0c7221 */ /* 0x010fe20000000000 */
[----:B------:R-:W-:Y:S01]  /*04a0*/  FSEL R26, R21, 1, P3 ;  /* 0x3f800000151a7808 */ /* 0x000fe20001800000 */
[----:B-1----:R-:W-:Y:S01]  /*04b0*/  FMUL R24, R23, R24 ;  /* 0x0000001817187220 */ /* 0x002fe20000400000 */
[----:B------:R-:W-:-:S03]  /*04c0*/  FSETP.GT.AND P3, PT, R22, 8.50705917302346158658e+37, PT ;  /* 0x7e8000001600780b */ /* 0x000fc60003f64000 */
[----:B---3--:R-:W-:Y:S01]  /*04d0*/  FMUL R17, R17, R24 ;  /* 0x0000001811117220 */ /* 0x008fe20000400000 */
[----:B------:R-:W-:Y:S01]  /*04e0*/  FADD R24, RZ, -R12 ;  /* 0x8000000cff187221 */ /* 0x000fe20000000000 */
[--C-:B------:R-:W-:Y:S02]  /*04f0*/  FADD R13, R13, R20.reuse ;  /* 0x000000140d0d7221 */ /* 0x100fe40000000000 */
[----:B------:R-:W-:Y:S01]  /*0500*/  @P0 FMUL R25, R25, 0.25 ;  /* 0x3e80000019190820 */ /* 0x000fe20000400000 */
[----:B------:R-:W-:Y:S01]  /*0510*/  FMUL R24, R24, 1.4426950216293334961 ;  /* 0x3fb8aa3b18187820 */ /* 0x000fe20000400000 */
[----:B------:R-:W-:Y:S01]  /*0520*/  FADD R23, RZ, -R13 ;  /* 0x8000000dff177221 */ /* 0x000fe20000000000 */
[----:B------:R-:W-:Y:S01]  /*0530*/  FADD R14, R14, R20 ;  /* 0x000000140e0e7221 */ /* 0x000fe20000000000 */
[----:B--2---:R-:W-:Y:S02]  /*0540*/  FMUL R29, R27, R26 ;  /* 0x0000001a1b1d7220 */ /* 0x004fe40000400000 */
[----:B------:R-:W-:Y:S01]  /*0550*/  FSETP.GEU.AND P2, PT, R24, -126, PT ;  /* 0xc2fc00001800780b */ /* 0x000fe20003f4e000 */
[----:B------:R-:W-:Y:S01]  /*0560*/  FMUL R23, R23, 1.4426950216293334961 ;  /* 0x3fb8aa3b17177820 */ /* 0x000fe20000400000 */
[----:B------:R-:W1:Y:S01]  /*0570*/  MUFU.RCP R25, R25 ;  /* 0x0000001900197308 */ /* 0x000e620000001000 */
[----:B------:R-:W-:Y:S01]  /*0580*/  FADD R26, RZ, -R14 ;  /* 0x8000000eff1a7221 */ /* 0x000fe20000000000 */
[----:B------:R-:W-:Y:S01]  /*0590*/  @P3 FMUL R22, R22, 0.25 ;  /* 0x3e80000016163820 */ /* 0x000fe20000400000 */
[----:B------:R-:W-:Y:S01]  /*05a0*/  FADD R15, R15, R20 ;  /* 0x000000140f0f7221 */ /* 0x000fe20000000000 */
[----:B------:R-:W-:Y:S01]  /*05b0*/  FSETP.GEU.AND P1, PT, R23, -126, PT ;  /* 0xc2fc00001700780b */ /* 0x000fe20003f2e000 */
[----:B------:R-:W-:-:S03]  /*05c0*/  FMUL R26, R26, 1.4426950216293334961 ;  /* 0x3fb8aa3b1a1a7820 */ /* 0x000fc60000400000 */
[----:B------:R-:W2:Y:S01]  /*05d0*/  MUFU.RCP R20, R22 ;  /* 0x0000001600147308 */ /* 0x000ea20000001000 */
[C---:B------:R-:W-:Y:S02]  /*05e0*/  FSEL R28, R21.reuse, 1, P0 ;  /* 0x3f800000151c7808 */ /* 0x040fe40000000000 */
[----:B------:R-:W-:Y:S01]  /*05f0*/  FSETP.GEU.AND P0, PT, R26, -126, PT ;  /* 0xc2fc00001a00780b */ /* 0x000fe20003f0e000 */
[----:B------:R-:W-:Y:S01]  /*0600*/  @!P2 FMUL R24, R24, 0.5 ;  /* 0x3f0000001818a820 */ /* 0x000fe20000400000 */
[----:B------:R-:W-:Y:S01]  /*0610*/  FMUL R16, R16, R29 ;  /* 0x0000001d10107220 */ /* 0x000fe20000400000 */
[----:B------:R-:W-:Y:S01]  /*0620*/  FSEL R29, R21, 1, P3 ;  /* 0x3f800000151d7808 */ /* 0x000fe20001800000 */
[----:B-1----:R-:W-:Y:S01]  /*0630*/  FMUL R25, R25, R28 ;  /* 0x0000001c19197220 */ /* 0x002fe20000400000 */
[----:B------:R-:W1:Y:S01]  /*0640*/  MUFU.EX2 R27, R24 ;  /* 0x00000018001b7308 */ /* 0x000e620000000800 */
[----:B------:R-:W-:Y:S01]  /*0650*/  FADD R28, RZ, -R15 ;  /* 0x8000000fff1c7221 */ /* 0x000fe20000000000 */
[----:B------:R-:W-:-:S03]  /*0660*/  @!P1 FMUL R23, R23, 0.5 ;  /* 0x3f00000017179820 */ /* 0x000fc60000400000 */
[----:B------:R-:W-:Y:S01]  /*0670*/  FMUL R28, R28, 1.4426950216293334961 ;  /* 0x3fb8aa3b1c1c7820 */ /* 0x000fe20000400000 */
[----:B--2---:R-:W-:Y:S02]  /*0680*/  FMUL R20, R20, R29 ;  /* 0x0000001d14147220 */ /* 0x004fe40000400000 */
[----:B------:R-:W-:Y:S01]  /*0690*/  @!P0 FMUL R26, R26, 0.5 ;  /* 0x3f0000001a1a8820 */ /* 0x000fe20000400000 */
[----:B------:R-:W2:Y:S01]  /*06a0*/  MUFU.EX2 R29, R23 ;  /* 0x00000017001d7308 */ /* 0x000ea20000000800 */
[----:B------:R-:W-:-:S07]  /*06b0*/  FSETP.GEU.AND P3, PT, R28, -126, PT ;  /* 0xc2fc00001c00780b */ /* 0x000fce0003f6e000 */
[----:B------:R-:W3:Y:S01]  /*06c0*/  MUFU.EX2 R22, R26 ;  /* 0x0000001a00167308 */ /* 0x000ee20000000800 */
[----:B-1----:R-:W-:-:S04]  /*06d0*/  @!P2 FMUL R27, R27, R27 ;  /* 0x0000001b1b1ba220 */ /* 0x002fc80000400000 */
[----:B------:R-:W-:Y:S01]  /*06e0*/  FADD R27, R27, 1 ;  /* 0x3f8000001b1b7421 */ /* 0x000fe20000000000 */
[----:B--2---:R-:W-:Y:S01]  /*06f0*/  @!P1 FMUL R29, R29, R29 ;  /* 0x0000001d1d1d9220 */ /* 0x004fe20000400000 */
[----:B------:R-:W-:-:S03]  /*0700*/  @!P3 FMUL R28, R28, 0.5 ;  /* 0x3f0000001c1cb820 */ /* 0x000fc60000400000 */
[----:B------:R-:W-:Y:S01]  /*0710*/  FSETP.GT.AND P1, PT, R27, 8.50705917302346158658e+37, PT ;  /* 0x7e8000001b00780b */ /* 0x000fe20003f24000 */
[----:B------:R-:W-:Y:S01]  /*0720*/  FADD R29, R29, 1 ;  /* 0x3f8000001d1d7421 */ /* 0x000fe20000000000 */
[----:B------:R-:W1:Y:S01]  /*0730*/  MUFU.EX2 R23, R28 ;  /* 0x0000001c00177308 */ /* 0x000e620000000800 */
[----:B---3--:R-:W-:-:S03]  /*0740*/  @!P0 FMUL R22, R22, R22 ;  /* 0x0000001616168220 */ /* 0x008fc60000400000 */
[----:B------:R-:W-:Y:S01]  /*0750*/  FSETP.GT.AND P2, PT, R29, 8.50705917302346158658e+37, PT ;  /* 0x7e8000001d00780b */ /* 0x000fe20003f44000 */
[----:B------:R-:W-:-:S05]  /*0760*/  FADD R24, R22, 1 ;  /* 0x3f80000016187421 */ /* 0x000fca0000000000 */
[----:B------:R-:W-:Y:S01]  /*0770*/  FSETP.GT.AND P0, PT, R24, 8.50705917302346158658e+37, PT ;  /* 0x7e8000001800780b */ /* 0x000fe20003f04000 */
[----:B------:R-:W-:Y:S01]  /*0780*/  @P1 FMUL R27, R27, 0.25 ;  /* 0x3e8000001b1b1820 */ /* 0x000fe20000400000 */
[----:B-1----:R-:W-:-:S03]  /*0790*/  @!P3 FMUL R23, R23, R23 ;  /* 0x000000171717b220 */ /* 0x002fc60000400000 */
[----:B------:R-:W1:Y:S02]  /*07a0*/  MUFU.RCP R22, R27 ;  /* 0x0000001b00167308 */ /* 0x000e640000001000 */
[----:B------:R-:W-:Y:S01]  /*07b0*/  @P2 FMUL R29, R29, 0.25 ;  /* 0x3e8000001d1d2820 */ /* 0x000fe20000400000 */
[----:B------:R-:W-:Y:S01]  /*07c0*/  FADD R28, R23, 1 ;  /* 0x3f800000171c7421 */ /* 0x000fe20000000000 */
[----:B------:R-:W-:Y:S01]  /*07d0*/  FSEL R23, R21, 1, P1 ;  /* 0x3f80000015177808 */ /* 0x000fe20000800000 */
[----:B------:R-:W-:-:S03]  /*07e0*/  FMUL R18, R18, R25 ;  /* 0x0000001912127220 */ /* 0x000fc60000400000 */
[----:B------:R-:W2:Y:S01]  /*07f0*/  MUFU.RCP R26, R29 ;  /* 0x0000001d001a7308 */ /* 0x000ea20000001000 */
[----:B------:R-:W-:Y:S01]  /*0800*/  @P0 FMUL R24, R24, 0.25 ;  /* 0x3e80000018180820 */ /* 0x000fe20000400000 */
[----:B------:R-:W-:-:S06]  /*0810*/  FSETP.GT.AND P1, PT, R28, 8.50705917302346158658e+37, PT ;  /* 0x7e8000001c00780b */ /* 0x000fcc0003f24000 */
[----:B------:R-:W3:Y:S01]  /*0820*/  MUFU.RCP R25, R24 ;  /* 0x0000001800197308 */ /* 0x000ee20000001000 */
[----:B-1----:R-:W-:Y:S01]  /*0830*/  FMUL R27, R22, R23 ;  /* 0x00000017161b7220 */ /* 0x002fe20000400000 */
[----:B------:R-:W-:Y:S01]  /*0840*/  FSEL R23, R21, 1, P2 ;  /* 0x3f80000015177808 */ /* 0x000fe20001000000 */
[----:B------:R-:W-:Y:S01]  /*0850*/  FMUL R19, R19, R20 ;  /* 0x0000001413137220 */ /* 0x000fe20000400000 */
[----:B------:R-:W-:-:S03]  /*0860*/  FSEL R20, R21, 1, P0 ;  /* 0x3f80000015147808 */ /* 0x000fc60000000000 */
[----:B--2---:R-:W-:Y:S01]  /*0870*/  FMUL R26, R26, R23 ;  /* 0x000000171a1a7220 */ /* 0x004fe20000400000 */
[----:B------:R-:W-:Y:S01]  /*0880*/  @P1 FMUL R28, R28, 0.25 ;  /* 0x3e8000001c1c1820 */ /* 0x000fe20000400000 */
[----:B------:R-:W1:Y:S01]  /*0890*/  LDC.64 R22, c[0x0][0x228] ;  /* 0x00008a00ff167b82 */ /* 0x000e620000000a00 */
[----:B---3--:R-:W-:Y:S02]  /*08a0*/  FMUL R25, R25, R20 ;  /* 0x0000001419197220 */ /* 0x008fe40000400000 */
[----:B------:R-:W2:Y:S01]  /*08b0*/  MUFU.RCP R20, R28 ;  /* 0x0000001c00147308 */ /* 0x000ea20000001000 */
[----:B------:R-:W-:Y:S01]  /*08c0*/  FSEL R21, R21, 1, P1 ;  /* 0x3f80000015157808 */ /* 0x000fe20000800000 */
[----:B-----5:R-:W-:Y:S01]  /*08d0*/  FMUL R4, R4, R27 ;  /* 0x0000001b04047220 */ /* 0x020fe20000400000 */
[----:B------:R-:W-:Y:S01]  /*08e0*/  FMUL R5, R5, R26 ;  /* 0x0000001a05057220 */ /* 0x000fe20000400000 */
[----:B------:R-:W-:Y:S01]  /*08f0*/  FMUL R6, R6, R25 ;  /* 0x0000001906067220 */ /* 0x000fe20000400000 */
[----:B------:R-:W-:Y:S01]  /*0900*/  STG.E.128 desc[UR4][R2.64], R8 ;  /* 0x0000000802007986 */ /* 0x000fe2000c101d04 */
[----:B--2---:R-:W-:Y:S01]  /*0910*/  FMUL R20, R20, R21 ;  /* 0x0000001514147220 */ /* 0x004fe20000400000 */
[----:B-1----:R-:W-:-:S04]  /*0920*/  IMAD.WIDE R22, R0, 0x4, R22 ;  /* 0x0000000400167825 */ /* 0x002fc800078e0216 */
[----:B------:R-:W-:Y:S01]  /*0930*/  FMUL R7, R7, R20 ;  /* 0x0000001407077220 */ /* 0x000fe20000400000 */
[----:B------:R-:W-:Y:S04]  /*0940*/  STG.E.128 desc[UR4][R2.64+0x800], R12 ;  /* 0x0008000c02007986 */ /* 0x000fe8000c101d04 */
[----:B------:R-:W-:Y:S04]  /*0950*/  STG.E.128 desc[UR4][R22.64], R16 ;  /* 0x0000001016007986 */ /* 0x000fe8000c101d04 */
[----:B------:R-:W-:Y:S01]  /*0960*/  STG.E.128 desc[UR4][R22.64+0x800], R4 ;  /* 0x0008000416007986 */ /* 0x000fe2000c101d04 */
[----:B------:R-:W-:Y:S05]  /*0970*/  EXIT ;  /* 0x000000000000794d */ /* 0x000fea0003800000 */
.L_x_0:
[----:B------:R-:W-:-:S00]  /*0980*/  BRA `(.L_x_0) ;  /* 0xfffffffc00fc7947 */ /* 0x000fc0000383ffff */
[----:B------:R-:W-:-:S00]  /*0990*/  NOP ;  /* 0x0000000000007918 */ /* 0x000fc00000000000 */
        /* <DEDUP_REMOVED lines=14> */
.L_x_1:


//--------------------- .nv.constant0.triton_poi_fused_convolution_mul_sigmoid_7 --------------------------
	.section	.nv.constant0.triton_poi_fused_convolution_mul_sigmoid_7,"a",@progbits
	.sectionflags	@""
	.align	4
.nv.constant0.triton_poi_fused_convolution_mul_sigmoid_7:
	.zero		564
